//
// Generated by NVIDIA NVVM Compiler
//
// Compiler Build ID: CL-36424714
// Cuda compilation tools, release 13.0, V13.0.88
// Based on NVVM 20.0.0
//

.version 9.0
.target sm_100
.address_size 64

	// .globl	_Z12crack_kernelPcS_

.visible .entry _Z12crack_kernelPcS_(
	.param .u64 .ptr .align 1 _Z12crack_kernelPcS__param_0,
	.param .u64 .ptr .align 1 _Z12crack_kernelPcS__param_1
)
{
	.reg .pred 	%p<29>;
	.reg .b16 	%rs<67>;
	.reg .b32 	%r<14>;
	.reg .b64 	%rd<5>;

	ld.param.u64 	%rd3, [_Z12crack_kernelPcS__param_0];
	ld.param.u64 	%rd2, [_Z12crack_kernelPcS__param_1];
	cvta.to.global.u64 	%rd1, %rd3;
	mov.u32 	%r4, %ctaid.x;
	mov.u32 	%r5, %ntid.x;
	mov.u32 	%r6, %tid.x;
	mad.lo.s32 	%r1, %r4, %r5, %r6;
	mov.u32 	%r7, %ctaid.y;
	mov.u32 	%r8, %ntid.y;
	mov.u32 	%r9, %tid.y;
	mad.lo.s32 	%r10, %r7, %r8, %r9;
	mov.u32 	%r11, %ctaid.z;
	mov.u32 	%r12, %ntid.z;
	mov.u32 	%r13, %tid.z;
	mad.lo.s32 	%r3, %r11, %r12, %r13;
	setp.gt.s32 	%p1, %r1, 25;
	setp.gt.u32 	%p2, %r10, 25;
	setp.gt.u32 	%p3, %r3, 99;
	or.pred  	%p4, %p2, %p3;
	or.pred  	%p5, %p4, %p1;
	@%p5 bra 	$L__BB0_12;
	cvt.u16.u32 	%rs1, %r1;
	cvt.u16.u32 	%rs2, %r10;
	cvt.u16.u32 	%rs5, %r3;
	mul.lo.s16 	%rs6, %rs5, 205;
	shr.u16 	%rs3, %rs6, 11;
	mul.lo.s16 	%rs7, %rs3, 10;
	sub.s16 	%rs4, %rs5, %rs7;
	add.s16 	%rs8, %rs1, 99;
	cvt.s16.s8 	%rs9, %rs8;
	setp.gt.s16 	%p6, %rs9, 122;
	add.s16 	%rs10, %rs1, 74;
	setp.lt.s16 	%p7, %rs9, 97;
	sub.s16 	%rs11, 95, %rs1;
	selp.b16 	%rs12, %rs11, %rs8, %p7;
	selp.b16 	%rs13, %rs10, %rs12, %p6;
	and.b16  	%rs14, %rs13, 255;
	ld.global.u8 	%rs15, [%rd1];
	setp.ne.s16 	%p8, %rs15, %rs14;
	@%p8 bra 	$L__BB0_12;
	add.s16 	%rs16, %rs1, 95;
	cvt.s16.s8 	%rs17, %rs16;
	ld.global.u8 	%rs18, [%rd1+1];
	sub.s16 	%rs19, 99, %rs1;
	setp.lt.s16 	%p9, %rs17, 97;
	selp.b16 	%rs20, %rs19, %rs16, %p9;
	add.s16 	%rs21, %rs1, 70;
	setp.gt.s16 	%p10, %rs17, 122;
	selp.b16 	%rs22, %rs21, %rs20, %p10;
	and.b16  	%rs23, %rs22, 255;
	setp.ne.s16 	%p11, %rs18, %rs23;
	@%p11 bra 	$L__BB0_12;
	add.s16 	%rs24, %rs1, 98;
	cvt.s16.s8 	%rs25, %rs24;
	ld.global.u8 	%rs26, [%rd1+2];
	sub.s16 	%rs27, 96, %rs1;
	setp.lt.s16 	%p12, %rs25, 97;
	selp.b16 	%rs28, %rs27, %rs24, %p12;
	add.s16 	%rs29, %rs1, 73;
	setp.gt.s16 	%p13, %rs25, 122;
	selp.b16 	%rs30, %rs29, %rs28, %p13;
	and.b16  	%rs31, %rs30, 255;
	setp.ne.s16 	%p14, %rs26, %rs31;
	@%p14 bra 	$L__BB0_12;
	ld.global.u8 	%rs32, [%rd1+3];
	setp.gt.u32 	%p15, %r10, 22;
	selp.b16 	%rs33, 75, 100, %p15;
	add.s16 	%rs34, %rs33, %rs2;
	and.b16  	%rs35, %rs34, 255;
	setp.ne.s16 	%p16, %rs32, %rs35;
	@%p16 bra 	$L__BB0_12;
	ld.global.u8 	%rs36, [%rd1+4];
	sub.s16 	%rs37, 100, %rs2;
	setp.lt.u32 	%p17, %r10, 3;
	add.s16 	%rs38, %rs2, 94;
	selp.b16 	%rs39, %rs37, %rs38, %p17;
	and.b16  	%rs40, %rs39, 255;
	setp.ne.s16 	%p18, %rs36, %rs40;
	@%p18 bra 	$L__BB0_12;
	ld.global.u8 	%rs41, [%rd1+5];
	setp.eq.s32 	%p19, %r10, 0;
	add.s16 	%rs42, %rs2, 96;
	selp.b16 	%rs43, 98, %rs42, %p19;
	and.b16  	%rs44, %rs43, 255;
	setp.ne.s16 	%p20, %rs41, %rs44;
	@%p20 bra 	$L__BB0_12;
	ld.global.u8 	%rs45, [%rd1+6];
	setp.gt.u32 	%p21, %r3, 79;
	selp.b16 	%rs46, 41, 50, %p21;
	add.s16 	%rs47, %rs3, %rs46;
	setp.ne.s16 	%p22, %rs45, %rs47;
	@%p22 bra 	$L__BB0_12;
	ld.global.u8 	%rs48, [%rd1+7];
	sub.s16 	%rs49, 50, %rs3;
	setp.lt.u32 	%p23, %r3, 20;
	add.s16 	%rs50, %rs3, 46;
	selp.b16 	%rs51, %rs49, %rs50, %p23;
	setp.ne.s16 	%p24, %rs48, %rs51;
	@%p24 bra 	$L__BB0_12;
	ld.global.u8 	%rs52, [%rd1+8];
	and.b16  	%rs53, %rs4, 255;
	setp.gt.u16 	%p25, %rs53, 5;
	selp.b16 	%rs54, 43, 52, %p25;
	add.s16 	%rs55, %rs4, %rs54;
	and.b16  	%rs56, %rs55, 255;
	setp.ne.s16 	%p26, %rs52, %rs56;
	@%p26 bra 	$L__BB0_12;
	ld.global.u8 	%rs57, [%rd1+9];
	sub.s16 	%rs58, 52, %rs4;
	setp.lt.u16 	%p27, %rs53, 4;
	add.s16 	%rs60, %rs4, 44;
	selp.b16 	%rs61, %rs58, %rs60, %p27;
	and.b16  	%rs62, %rs61, 255;
	setp.ne.s16 	%p28, %rs57, %rs62;
	@%p28 bra 	$L__BB0_12;
	cvta.to.global.u64 	%rd4, %rd2;
	add.s16 	%rs63, %rs1, 97;
	st.global.u8 	[%rd4], %rs63;
	add.s16 	%rs64, %rs2, 97;
	st.global.u8 	[%rd4+1], %rs64;
	add.s16 	%rs65, %rs3, 48;
	st.global.u8 	[%rd4+2], %rs65;
	add.s16 	%rs66, %rs4, 48;
	st.global.u8 	[%rd4+3], %rs66;
$L__BB0_12:
	ret;

}


// ===== COMPILED SASS (sm_100) =====

	.target	sm_100

	.elftype	@"ET_EXEC"


//--------------------- .note.nv.tkinfo           --------------------------
	.section	.note.nv.tkinfo,"",@"SHT_NOTE"
	.sectionflags	@"SHF_NOTE_NV_TKINFO"
	.tkinfo
        /*0018*/ 	.word	0x00000002
        /*0030*/ 	.string	""
        /*0030*/ 	.string	"ptxas"
        /*0030*/ 	.string	"Cuda compilation tools, release 13.0, V13.0.88"
        /*0030*/ 	.string	"Build cuda_13.0.r13.0/compiler.36424714_0"
        /*0030*/ 	.string	"-arch sm_100 -m 64 "



//--------------------- .note.nv.cuinfo           --------------------------
	.section	.note.nv.cuinfo,"",@"SHT_NOTE"
	.sectionflags	@"SHF_NOTE_NV_CUINFO"
        /*0018*/ 	.short	0x0002
        /*001a*/ 	.short	0x0064
        /*001c*/ 	.short	0x0082
	.zero		2


//--------------------- .nv.info                  --------------------------
	.section	.nv.info,"",@"SHT_CUDA_INFO"
	.align	4


	//----- nvinfo : EIATTR_REGCOUNT
	.align		4
        /*0000*/ 	.byte	0x04, 0x2f
        /*0002*/ 	.short	(.L_1 - .L_0)
	.align		4
.L_0:
        /*0004*/ 	.word	index@(_Z12crack_kernelPcS_)
        /*0008*/ 	.word	0x0000000e


	//----- nvinfo : EIATTR_FRAME_SIZE
	.align		4
.L_1:
        /*000c*/ 	.byte	0x04, 0x11
        /*000e*/ 	.short	(.L_3 - .L_2)
	.align		4
.L_2:
        /*0010*/ 	.word	index@(_Z12crack_kernelPcS_)
        /*0014*/ 	.word	0x00000000


	//----- nvinfo : EIATTR_MIN_STACK_SIZE
	.align		4
.L_3:
        /*0018*/ 	.byte	0x04, 0x12
        /*001a*/ 	.short	(.L_5 - .L_4)
	.align		4
.L_4:
        /*001c*/ 	.word	index@(_Z12crack_kernelPcS_)
        /*0020*/ 	.word	0x00000000
.L_5:


//--------------------- .nv.compat                --------------------------
	.section	.nv.compat,"",@"SHT_CUDA_COMPAT_INFO"
	.align	4
        /*0000*/ 	.byte	0x02, 0x09, 0x00, 0x00, 0x02, 0x02, 0x01, 0x00, 0x02, 0x05, 0x05, 0x00, 0x03, 0x07, 0x01, 0x01
        /*0010*/ 	.byte	0x02, 0x03, 0x00, 0x00, 0x02, 0x06, 0x01, 0x00, 0x04, 0x0b, 0x08, 0x00, 0x09, 0x00, 0x00, 0x00
        /*0020*/ 	.byte	0x00, 0x00, 0x00, 0x00


//--------------------- .nv.info._Z12crack_kernelPcS_ --------------------------
	.section	.nv.info._Z12crack_kernelPcS_,"",@"SHT_CUDA_INFO"
	.sectionflags	@""
	.align	4


	//----- nvinfo : EIATTR_CUDA_API_VERSION
	.align		4
        /*0000*/ 	.byte	0x04, 0x37
        /*0002*/ 	.short	(.L_7 - .L_6)
.L_6:
        /*0004*/ 	.word	0x00000082


	//----- nvinfo : EIATTR_KPARAM_INFO
	.align		4
.L_7:
        /*0008*/ 	.byte	0x04, 0x17
        /*000a*/ 	.short	(.L_9 - .L_8)
.L_8:
        /*000c*/ 	.word	0x00000000
        /*0010*/ 	.short	0x0001
        /*0012*/ 	.short	0x0008
        /*0014*/ 	.byte	0x00, 0xf5, 0x21, 0x00


	//----- nvinfo : EIATTR_KPARAM_INFO
	.align		4
.L_9:
        /*0018*/ 	.byte	0x04, 0x17
        /*001a*/ 	.short	(.L_11 - .L_10)
.L_10:
        /*001c*/ 	.word	0x00000000
        /*0020*/ 	.short	0x0000
        /*0022*/ 	.short	0x0000
        /*0024*/ 	.byte	0x00, 0xf5, 0x21, 0x00


	//----- nvinfo : EIATTR_SPARSE_MMA_MASK
	.align		4
.L_11:
        /*0028*/ 	.byte	0x03, 0x50
        /*002a*/ 	.short	0x0000


	//----- nvinfo : EIATTR_MAXREG_COUNT
	.align		4
        /*002c*/ 	.byte	0x03, 0x1b
        /*002e*/ 	.short	0x00ff


	//----- nvinfo : EIATTR_MERCURY_ISA_VERSION
	.align		4
        /*0030*/ 	.byte	0x03, 0x5f
        /*0032*/ 	.short	0x0101


	//----- nvinfo : EIATTR_VRC_CTA_INIT_COUNT
	.align		4
        /*0034*/ 	.byte	0x02, 0x4a
	.zero		1
	.zero		1


	//----- nvinfo : EIATTR_EXIT_INSTR_OFFSETS
	.align		4
        /*0038*/ 	.byte	0x04, 0x1c
        /*003a*/ 	.short	(.L_13 - .L_12)


	//   ....[0]....
.L_12:
        /*003c*/ 	.word	0x00000100


	//   ....[1]....
        /*0040*/ 	.word	0x000001e0


	//   ....[2]....
        /*0044*/ 	.word	0x00000280


	//   ....[3]....
        /*0048*/ 	.word	0x00000320


	//   ....[4]....
        /*004c*/ 	.word	0x00000390


	//   ....[5]....
        /*0050*/ 	.word	0x00000420


	//   ....[6]....
        /*0054*/ 	.word	0x00000490


	//   ....[7]....
        /*0058*/ 	.word	0x00000540


	//   ....[8]....
        /*005c*/ 	.word	0x000005d0


	//   ....[9]....
        /*0060*/ 	.word	0x000006a0


	//   ....[10]....
        /*0064*/ 	.word	0x00000730


	//   ....[11]....
        /*0068*/ 	.word	0x000007d0


	//----- nvinfo : EIATTR_CBANK_PARAM_SIZE
	.align		4
.L_13:
        /*006c*/ 	.byte	0x03, 0x19
        /*006e*/ 	.short	0x0010


	//----- nvinfo : EIATTR_PARAM_CBANK
	.align		4
        /*0070*/ 	.byte	0x04, 0x0a
        /*0072*/ 	.short	(.L_15 - .L_14)
	.align		4
.L_14:
        /*0074*/ 	.word	index@(.nv.constant0._Z12crack_kernelPcS_)
        /*0078*/ 	.short	0x0380
        /*007a*/ 	.short	0x0010


	//----- nvinfo : EIATTR_SW_WAR
	.align		4
.L_15:
        /*007c*/ 	.byte	0x04, 0x36
        /*007e*/ 	.short	(.L_17 - .L_16)
.L_16:
        /*0080*/ 	.word	0x00000008
.L_17:


//--------------------- .nv.callgraph             --------------------------
	.section	.nv.callgraph,"",@"SHT_CUDA_CALLGRAPH"
	.align	4
	.sectionentsize	8
	.align		4
        /*0000*/ 	.word	0x00000000
	.align		4
        /*0004*/ 	.word	0xffffffff
	.align		4
        /*0008*/ 	.word	0x00000000
	.align		4
        /*000c*/ 	.word	0xfffffffe
	.align		4
        /*0010*/ 	.word	0x00000000
	.align		4
        /*0014*/ 	.word	0xfffffffd
	.align		4
        /*0018*/ 	.word	0x00000000
	.align		4
        /*001c*/ 	.word	0xfffffffc


//--------------------- .text._Z12crack_kernelPcS_ --------------------------
	.section	.text._Z12crack_kernelPcS_,"ax",@progbits
	.align	128
        .global         _Z12crack_kernelPcS_
        .type           _Z12crack_kernelPcS_,@function
        .size           _Z12crack_kernelPcS_,(.L_x_1 - _Z12crack_kernelPcS_)
        .other          _Z12crack_kernelPcS_,@"STO_CUDA_ENTRY STV_DEFAULT"
_Z12crack_kernelPcS_:
.text._Z12crack_kernelPcS_:
[----:B------:R-:W-:Y:S01]  /*0000*/  LDC R1, c[0x0][0x37c] ;  /* 0x0000df00ff017b82 */ /* 0x000fe20000000800 */
[----:B------:R-:W0:Y:S07]  /*0010*/  S2R R2, SR_TID.Z ;  /* 0x0000000000027919 */ /* 0x000e2e0000002300 */
[----:B------:R-:W1:Y:S01]  /*0020*/  LDC R4, c[0x0][0x360] ;  /* 0x0000d800ff047b82 */ /* 0x000e620000000800 */
[----:B------:R-:W2:Y:S01]  /*0030*/  S2R R7, SR_TID.Y ;  /* 0x0000000000077919 */ /* 0x000ea20000002200 */
[----:B------:R-:W1:Y:S06]  /*0040*/  S2R R3, SR_TID.X ;  /* 0x0000000000037919 */ /* 0x000e6c0000002100 */
[----:B------:R-:W2:Y:S08]  /*0050*/  LDC R0, c[0x0][0x364] ;  /* 0x0000d900ff007b82 */ /* 0x000eb00000000800 */
[----:B------:R-:W0:Y:S08]  /*0060*/  S2UR UR6, SR_CTAID.Z ;  /* 0x00000000000679c3 */ /* 0x000e300000002700 */
[----:B------:R-:W0:Y:S08]  /*0070*/  LDC R5, c[0x0][0x368] ;  /* 0x0000da00ff057b82 */ /* 0x000e300000000800 */
[----:B------:R-:W2:Y:S08]  /*0080*/  S2UR UR5, SR_CTAID.Y ;  /* 0x00000000000579c3 */ /* 0x000eb00000002600 */
[----:B------:R-:W1:Y:S01]  /*0090*/  S2UR UR4, SR_CTAID.X ;  /* 0x00000000000479c3 */ /* 0x000e620000002500 */
[----:B0-----:R-:W-:-:S05]  /*00a0*/  IMAD R5, R5, UR6, R2 ;  /* 0x0000000605057c24 */ /* 0x001fca000f8e0202 */
[----:B------:R-:W-:Y:S01]  /*00b0*/  ISETP.GT.U32.AND P0, PT, R5, 0x63, PT ;  /* 0x000000630500780c */ /* 0x000fe20003f04070 */
[----:B--2---:R-:W-:-:S05]  /*00c0*/  IMAD R0, R0, UR5, R7 ;  /* 0x0000000500007c24 */ /* 0x004fca000f8e0207 */
[----:B------:R-:W-:Y:S01]  /*00d0*/  ISETP.GT.U32.OR P0, PT, R0, 0x19, P0 ;  /* 0x000000190000780c */ /* 0x000fe20000704470 */
[----:B-1----:R-:W-:-:S05]  /*00e0*/  IMAD R4, R4, UR4, R3 ;  /* 0x0000000404047c24 */ /* 0x002fca000f8e0203 */
[----:B------:R-:W-:-:S13]  /*00f0*/  ISETP.GT.OR P0, PT, R4, 0x19, P0 ;  /* 0x000000190400780c */ /* 0x000fda0000704670 */
[----:B------:R-:W-:Y:S05]  /*0100*/  @P0 EXIT ;  /* 0x000000000000094d */ /* 0x000fea0003800000 */
[----:B------:R-:W0:Y:S01]  /*0110*/  LDC.64 R2, c[0x0][0x380] ;  /* 0x0000e000ff027b82 */ /* 0x000e220000000a00 */
[----:B------:R-:W0:Y:S02]  /*0120*/  LDCU.64 UR4, c[0x0][0x358] ;  /* 0x00006b00ff0477ac */ /* 0x000e240008000a00 */
[----:B0-----:R-:W2:Y:S01]  /*0130*/  LDG.E.U8 R7, desc[UR4][R2.64] ;  /* 0x0000000402077981 */ /* 0x001ea2000c1e1100 */
[----:B------:R-:W-:-:S05]  /*0140*/  VIADD R6, R4, 0x63 ;  /* 0x0000006304067836 */ /* 0x000fca0000000000 */
[----:B------:R-:W-:-:S04]  /*0150*/  PRMT R8, R6, 0x8880, RZ ;  /* 0x0000888006087816 */ /* 0x000fc800000000ff */
[C---:B------:R-:W-:Y:S02]  /*0160*/  ISETP.GE.AND P1, PT, R8.reuse, 0x61, PT ;  /* 0x000000610800780c */ /* 0x040fe40003f26270 */
[----:B------:R-:W-:Y:S01]  /*0170*/  ISETP.GT.AND P0, PT, R8, 0x7a, PT ;  /* 0x0000007a0800780c */ /* 0x000fe20003f04270 */
[----:B------:R-:W-:-:S05]  /*0180*/  IMAD.MOV R8, RZ, RZ, -R4 ;  /* 0x000000ffff087224 */ /* 0x000fca00078e0a04 */
[----:B------:R-:W-:-:S05]  /*0190*/  PRMT R8, R8, 0x7710, RZ ;  /* 0x0000771008087816 */ /* 0x000fca00000000ff */
[----:B------:R-:W-:Y:S02]  /*01a0*/  @!P1 VIADD R6, R8, 0x5f ;  /* 0x0000005f08069836 */ /* 0x000fe40000000000 */
[----:B------:R-:W-:-:S05]  /*01b0*/  @P0 VIADD R6, R4, 0x4a ;  /* 0x0000004a04060836 */ /* 0x000fca0000000000 */
[----:B------:R-:W-:-:S04]  /*01c0*/  LOP3.LUT R6, R6, 0xff, RZ, 0xc0, !PT ;  /* 0x000000ff06067812 */ /* 0x000fc800078ec0ff */
[----:B--2---:R-:W-:-:S13]  /*01d0*/  ISETP.NE.AND P0, PT, R7, R6, PT ;  /* 0x000000060700720c */ /* 0x004fda0003f05270 */
[----:B------:R-:W-:Y:S05]  /*01e0*/  @P0 EXIT ;  /* 0x000000000000094d */ /* 0x000fea0003800000 */
[----:B------:R-:W2:Y:S01]  /*01f0*/  LDG.E.U8 R7, desc[UR4][R2.64+0x1] ;  /* 0x0000010402077981 */ /* 0x000ea2000c1e1100 */
[----:B------:R-:W-:-:S05]  /*0200*/  VIADD R6, R4, 0x5f ;  /* 0x0000005f04067836 */ /* 0x000fca0000000000 */
[----:B------:R-:W-:-:S04]  /*0210*/  PRMT R9, R6, 0x8880, RZ ;  /* 0x0000888006097816 */ /* 0x000fc800000000ff */
[C---:B------:R-:W-:Y:S02]  /*0220*/  ISETP.GE.AND P1, PT, R9.reuse, 0x61, PT ;  /* 0x000000610900780c */ /* 0x040fe40003f26270 */
[----:B------:R-:W-:-:S11]  /*0230*/  ISETP.GT.AND P0, PT, R9, 0x7a, PT ;  /* 0x0000007a0900780c */ /* 0x000fd60003f04270 */
        /* <DEDUP_REMOVED lines=16> */
[C---:B------:R-:W-:Y:S01]  /*0340*/  ISETP.GT.U32.AND P0, PT, R0.reuse, 0x16, PT ;  /* 0x000000160000780c */ /* 0x040fe20003f04070 */
[----:B------:R-:W-:-:S12]  /*0350*/  VIADD R7, R0, 0x4b ;  /* 0x0000004b00077836 */ /* 0x000fd80000000000 */
[----:B------:R-:W-:-:S05]  /*0360*/  @!P0 VIADD R7, R0, 0x64 ;  /* 0x0000006400078836 */ /* 0x000fca0000000000 */
[----:B------:R-:W-:-:S04]  /*0370*/  LOP3.LUT R7, R7, 0xff, RZ, 0xc0, !PT ;  /* 0x000000ff07077812 */ /* 0x000fc800078ec0ff */
[----:B--2---:R-:W-:-:S13]  /*0380*/  ISETP.NE.AND P0, PT, R6, R7, PT ;  /* 0x000000070600720c */ /* 0x004fda0003f05270 */
[----:B------:R-:W-:Y:S05]  /*0390*/  @P0 EXIT ;  /* 0x000000000000094d */ /* 0x000fea0003800000 */
[----:B------:R-:W2:Y:S01]  /*03a0*/  LDG.E.U8 R6, desc[UR4][R2.64+0x4] ;  /* 0x0000040402067981 */ /* 0x000ea2000c1e1100 */
[----:B------:R-:W-:Y:S01]  /*03b0*/  ISETP.GE.U32.AND P0, PT, R0, 0x3, PT ;  /* 0x000000030000780c */ /* 0x000fe20003f06070 */
[----:B------:R-:W-:-:S05]  /*03c0*/  IMAD.MOV R7, RZ, RZ, -R0 ;  /* 0x000000ffff077224 */ /* 0x000fca00078e0a00 */
[----:B------:R-:W-:-:S05]  /*03d0*/  PRMT R7, R7, 0x7710, RZ ;  /* 0x0000771007077816 */ /* 0x000fca00000000ff */
[----:B------:R-:W-:Y:S02]  /*03e0*/  VIADD R7, R7, 0x64 ;  /* 0x0000006407077836 */ /* 0x000fe40000000000 */
[----:B------:R-:W-:-:S05]  /*03f0*/  @P0 VIADD R7, R0, 0x5e ;  /* 0x0000005e00070836 */ /* 0x000fca0000000000 */
[----:B------:R-:W-:-:S04]  /*0400*/  LOP3.LUT R7, R7, 0xff, RZ, 0xc0, !PT ;  /* 0x000000ff07077812 */ /* 0x000fc800078ec0ff */
[----:B--2---:R-:W-:-:S13]  /*0410*/  ISETP.NE.AND P0, PT, R6, R7, PT ;  /* 0x000000070600720c */ /* 0x004fda0003f05270 */
[----:B------:R-:W-:Y:S05]  /*0420*/  @P0 EXIT ;  /* 0x000000000000094d */ /* 0x000fea0003800000 */
[----:B------:R-:W2:Y:S01]  /*0430*/  LDG.E.U8 R6, desc[UR4][R2.64+0x5] ;  /* 0x0000050402067981 */ /* 0x000ea2000c1e1100 */
[C---:B------:R-:W-:Y:S01]  /*0440*/  VIADD R7, R0.reuse, 0x60 ;  /* 0x0000006000077836 */ /* 0x040fe20000000000 */
[----:B------:R-:W-:-:S04]  /*0450*/  ISETP.NE.AND P0, PT, R0, RZ, PT ;  /* 0x000000ff0000720c */ /* 0x000fc80003f05270 */
[----:B------:R-:W-:-:S04]  /*0460*/  SEL R7, R7, 0x62, P0 ;  /* 0x0000006207077807 */ /* 0x000fc80000000000 */
[----:B------:R-:W-:-:S04]  /*0470*/  LOP3.LUT R7, R7, 0xff, RZ, 0xc0, !PT ;  /* 0x000000ff07077812 */ /* 0x000fc800078ec0ff */
[----:B--2---:R-:W-:-:S13]  /*0480*/  ISETP.NE.AND P0, PT, R6, R7, PT ;  /* 0x000000070600720c */ /* 0x004fda0003f05270 */
[----:B------:R-:W-:Y:S05]  /*0490*/  @P0 EXIT ;  /* 0x000000000000094d */ /* 0x000fea0003800000 */
[----:B------:R-:W2:Y:S01]  /*04a0*/  LDG.E.U8 R7, desc[UR4][R2.64+0x6] ;  /* 0x0000060402077981 */ /* 0x000ea2000c1e1100 */
[C---:B------:R-:W-:Y:S02]  /*04b0*/  PRMT R6, R5.reuse, 0x9910, RZ ;  /* 0x0000991005067816 */ /* 0x040fe400000000ff */
[----:B------:R-:W-:-:S03]  /*04c0*/  ISETP.GT.U32.AND P0, PT, R5, 0x4f, PT ;  /* 0x0000004f0500780c */ /* 0x000fc60003f04070 */
[----:B------:R-:W-:-:S05]  /*04d0*/  IMAD R6, R6, 0xcd, RZ ;  /* 0x000000cd06067824 */ /* 0x000fca00078e02ff */
[----:B------:R-:W-:-:S04]  /*04e0*/  LOP3.LUT R6, R6, 0xffff, RZ, 0xc0, !PT ;  /* 0x0000ffff06067812 */ /* 0x000fc800078ec0ff */
[----:B------:R-:W-:-:S05]  /*04f0*/  SHF.R.U32.HI R6, RZ, 0xb, R6 ;  /* 0x0000000bff067819 */ /* 0x000fca0000011606 */
[C---:B------:R-:W-:Y:S02]  /*0500*/  VIADD R8, R6.reuse, 0x29 ;  /* 0x0000002906087836 */ /* 0x040fe40000000000 */
[----:B------:R-:W-:-:S05]  /*0510*/  @!P0 VIADD R8, R6, 0x32 ;  /* 0x0000003206088836 */ /* 0x000fca0000000000 */
[----:B------:R-:W-:-:S04]  /*0520*/  PRMT R8, R8, 0x9910, RZ ;  /* 0x0000991008087816 */ /* 0x000fc800000000ff */
        /* <DEDUP_REMOVED lines=8> */
[----:B------:R-:W-:-:S04]  /*05b0*/  PRMT R8, R8, 0x9910, RZ ;  /* 0x0000991008087816 */ /* 0x000fc800000000ff */
[----:B--2---:R-:W-:-:S13]  /*05c0*/  ISETP.NE.AND P0, PT, R7, R8, PT ;  /* 0x000000080700720c */ /* 0x004fda0003f05270 */
[----:B------:R-:W-:Y:S05]  /*05d0*/  @P0 EXIT ;  /* 0x000000000000094d */ /* 0x000fea0003800000 */
[----:B------:R-:W2:Y:S01]  /*05e0*/  LDG.E.U8 R8, desc[UR4][R2.64+0x8] ;  /* 0x0000080402087981 */ /* 0x000ea2000c1e1100 */
[----:B------:R-:W-:-:S05]  /*05f0*/  PRMT R7, R6, 0x9910, RZ ;  /* 0x0000991006077816 */ /* 0x000fca00000000ff */
[----:B------:R-:W-:-:S04]  /*0600*/  IMAD R7, R7, 0xa, RZ ;  /* 0x0000000a07077824 */ /* 0x000fc800078e02ff */
[----:B------:R-:W-:-:S05]  /*0610*/  IMAD.MOV R7, RZ, RZ, -R7 ;  /* 0x000000ffff077224 */ /* 0x000fca00078e0a07 */
[----:B------:R-:W-:-:S05]  /*0620*/  PRMT R10, R7, 0x7710, RZ ;  /* 0x00007710070a7816 */ /* 0x000fca00000000ff */
[----:B------:R-:W-:-:S04]  /*0630*/  IMAD.IADD R5, R5, 0x1, R10 ;  /* 0x0000000105057824 */ /* 0x000fc800078e020a */
[C---:B------:R-:W-:Y:S01]  /*0640*/  VIADD R9, R5.reuse, 0x2b ;  /* 0x0000002b05097836 */ /* 0x040fe20000000000 */
[----:B------:R-:W-:-:S04]  /*0650*/  LOP3.LUT R7, R5, 0xff, RZ, 0xc0, !PT ;  /* 0x000000ff05077812 */ /* 0x000fc800078ec0ff */
[----:B------:R-:W-:-:S13]  /*0660*/  ISETP.GT.U32.AND P0, PT, R7, 0x5, PT ;  /* 0x000000050700780c */ /* 0x000fda0003f04070 */
        /* <DEDUP_REMOVED lines=13> */
[----:B------:R-:W0:Y:S01]  /*0740*/  LDC.64 R2, c[0x0][0x388] ;  /* 0x0000e200ff027b82 */ /* 0x000e220000000a00 */
[----:B------:R-:W-:Y:S02]  /*0750*/  VIADD R7, R4, 0x61 ;  /* 0x0000006104077836 */ /* 0x000fe40000000000 */
[----:B------:R-:W-:Y:S02]  /*0760*/  VIADD R9, R0, 0x61 ;  /* 0x0000006100097836 */ /* 0x000fe40000000000 */
[----:B------:R-:W-:Y:S02]  /*0770*/  VIADD R11, R6, 0x30 ;  /* 0x00000030060b7836 */ /* 0x000fe40000000000 */
[----:B------:R-:W-:Y:S01]  /*0780*/  VIADD R5, R5, 0x30 ;  /* 0x0000003005057836 */ /* 0x000fe20000000000 */
[----:B0-----:R-:W-:Y:S04]  /*0790*/  STG.E.U8 desc[UR4][R2.64], R7 ;  /* 0x0000000702007986 */ /* 0x001fe8000c101104 */
[----:B------:R-:W-:Y:S04]  /*07a0*/  STG.E.U8 desc[UR4][R2.64+0x1], R9 ;  /* 0x0000010902007986 */ /* 0x000fe8000c101104 */
[----:B------:R-:W-:Y:S04]  /*07b0*/  STG.E.U8 desc[UR4][R2.64+0x2], R11 ;  /* 0x0000020b02007986 */ /* 0x000fe8000c101104 */
[----:B------:R-:W-:Y:S01]  /*07c0*/  STG.E.U8 desc[UR4][R2.64+0x3], R5 ;  /* 0x0000030502007986 */ /* 0x000fe2000c101104 */
[----:B------:R-:W-:Y:S05]  /*07d0*/  EXIT ;  /* 0x000000000000794d */ /* 0x000fea0003800000 */
.L_x_0:
[----:B------:R-:W-:-:S00]  /*07e0*/  BRA `(.L_x_0) ;  /* 0xfffffffc00fc7947 */ /* 0x000fc0000383ffff */
[----:B------:R-:W-:-:S00]  /*07f0*/  NOP ;  /* 0x0000000000007918 */ /* 0x000fc00000000000 */
        /* <DEDUP_REMOVED lines=8> */
.L_x_1:


//--------------------- .nv.shared.reserved.0     --------------------------
	.section	.nv.shared.reserved.0,"aw",@nobits
	.weak		__nv_reservedSMEM_offset_0_alias
	.size		__nv_reservedSMEM_offset_0_alias, 0, 64
	.other		__nv_reservedSMEM_offset_0_alias,@"STO_CUDA_RESERVED_SHARED STV_DEFAULT"
__nv_reservedSMEM_offset_0_alias:
	.zero		0
	.zero		64


//--------------------- .nv.constant0._Z12crack_kernelPcS_ --------------------------
	.section	.nv.constant0._Z12crack_kernelPcS_,"a",@progbits
	.sectionflags	@""
	.align	4
.nv.constant0._Z12crack_kernelPcS_:
	.zero		912


//--------------------- SYMBOLS --------------------------

	.type		.nv.reservedSmem.offset0,@object
	.size		.nv.reservedSmem.offset0,0x4
